//
// Generated by NVIDIA NVVM Compiler
//
// Compiler Build ID: CL-36424714
// Cuda compilation tools, release 13.0, V13.0.88
// Based on NVVM 20.0.0
//

.version 9.0
.target sm_100
.address_size 64

	// .globl	_Z15read_texture_3dyiii
.extern .func  (.param .b32 func_retval0) vprintf
(
	.param .b64 vprintf_param_0,
	.param .b64 vprintf_param_1
)
;
.global .align 1 .b8 $str[37] = {120, 58, 32, 37, 100, 44, 32, 121, 58, 32, 37, 100, 44, 32, 122, 58, 32, 37, 100, 44, 32, 109, 121, 32, 118, 97, 108, 117, 101, 32, 105, 115, 32, 37, 100, 10};

.visible .entry _Z15read_texture_3dyiii(
	.param .u64 _Z15read_texture_3dyiii_param_0,
	.param .u32 _Z15read_texture_3dyiii_param_1,
	.param .u32 _Z15read_texture_3dyiii_param_2,
	.param .u32 _Z15read_texture_3dyiii_param_3
)
{
	.local .align 16 .b8 	__local_depot0[16];
	.reg .b64 	%SP;
	.reg .b64 	%SPL;
	.reg .pred 	%p<6>;
	.reg .b32 	%r<24>;
	.reg .b32 	%f<7>;
	.reg .b64 	%rd<6>;

	mov.u64 	%SPL, __local_depot0;
	cvta.local.u64 	%SP, %SPL;
	ld.param.u64 	%rd1, [_Z15read_texture_3dyiii_param_0];
	ld.param.u32 	%r4, [_Z15read_texture_3dyiii_param_1];
	ld.param.u32 	%r5, [_Z15read_texture_3dyiii_param_2];
	ld.param.u32 	%r7, [_Z15read_texture_3dyiii_param_3];
	mov.u32 	%r8, %ctaid.x;
	mov.u32 	%r9, %ntid.x;
	mov.u32 	%r10, %tid.x;
	mad.lo.s32 	%r1, %r8, %r9, %r10;
	mov.u32 	%r11, %ctaid.y;
	mov.u32 	%r12, %ntid.y;
	mov.u32 	%r13, %tid.y;
	mad.lo.s32 	%r14, %r11, %r12, %r13;
	mov.u32 	%r15, %ctaid.z;
	mov.u32 	%r16, %ntid.z;
	mov.u32 	%r17, %tid.z;
	mad.lo.s32 	%r3, %r15, %r16, %r17;
	setp.ge.s32 	%p1, %r1, %r4;
	setp.ge.s32 	%p2, %r14, %r5;
	or.pred  	%p3, %p1, %p2;
	setp.ge.s32 	%p4, %r3, %r7;
	or.pred  	%p5, %p3, %p4;
	@%p5 bra 	$L__BB0_2;
	add.u64 	%rd2, %SP, 0;
	add.u64 	%rd3, %SPL, 0;
	cvt.rn.f32.s32 	%f1, %r1;
	add.f32 	%f2, %f1, 0f3F000000;
	cvt.rn.f32.u32 	%f3, %r14;
	add.f32 	%f4, %f3, 0f3F000000;
	cvt.rn.f32.u32 	%f5, %r3;
	add.f32 	%f6, %f5, 0f3F000000;
	tex.3d.v4.s32.f32 	{%r18, %r19, %r20, %r21}, [%rd1, {%f2, %f4, %f6, %f6}];
	st.local.v4.u32 	[%rd3], {%r1, %r14, %r3, %r18};
	mov.u64 	%rd4, $str;
	cvta.global.u64 	%rd5, %rd4;
	{ // callseq 0, 0
	.param .b64 param0;
	st.param.b64 	[param0], %rd5;
	.param .b64 param1;
	st.param.b64 	[param1], %rd2;
	.param .b32 retval0;
	call.uni (retval0), 
	vprintf, 
	(
	param0, 
	param1
	);
	ld.param.b32 	%r22, [retval0];
	} // callseq 0
$L__BB0_2:
	ret;

}


// ===== COMPILED SASS (sm_100) =====

	.target	sm_100

	.elftype	@"ET_EXEC"


//--------------------- .note.nv.tkinfo           --------------------------
	.section	.note.nv.tkinfo,"",@"SHT_NOTE"
	.sectionflags	@"SHF_NOTE_NV_TKINFO"
	.tkinfo
        /*0018*/ 	.word	0x00000002
        /*0030*/ 	.string	""
        /*0030*/ 	.string	"ptxas"
        /*0030*/ 	.string	"Cuda compilation tools, release 13.0, V13.0.88"
        /*0030*/ 	.string	"Build cuda_13.0.r13.0/compiler.36424714_0"
        /*0030*/ 	.string	"-arch sm_100 -m 64 "



//--------------------- .note.nv.cuinfo           --------------------------
	.section	.note.nv.cuinfo,"",@"SHT_NOTE"
	.sectionflags	@"SHF_NOTE_NV_CUINFO"
        /*0018*/ 	.short	0x0002
        /*001a*/ 	.short	0x0064
        /*001c*/ 	.short	0x0082
	.zero		2


//--------------------- .nv.info                  --------------------------
	.section	.nv.info,"",@"SHT_CUDA_INFO"
	.align	4


	//----- nvinfo : EIATTR_REGCOUNT
	.align		4
        /*0000*/ 	.byte	0x04, 0x2f
        /*0002*/ 	.short	(.L_2 - .L_1)
	.align		4
.L_1:
        /*0004*/ 	.word	index@(_Z15read_texture_3dyiii)
        /*0008*/ 	.word	0x00000018


	//----- nvinfo : EIATTR_FRAME_SIZE
	.align		4
.L_2:
        /*000c*/ 	.byte	0x04, 0x11
        /*000e*/ 	.short	(.L_4 - .L_3)
	.align		4
.L_3:
        /*0010*/ 	.word	index@(_Z15read_texture_3dyiii)
        /*0014*/ 	.word	0x00000010


	//----- nvinfo : EIATTR_MIN_STACK_SIZE
	.align		4
.L_4:
        /*0018*/ 	.byte	0x04, 0x12
        /*001a*/ 	.short	(.L_6 - .L_5)
	.align		4
.L_5:
        /*001c*/ 	.word	index@(_Z15read_texture_3dyiii)
        /*0020*/ 	.word	0x00000010
.L_6:


//--------------------- .nv.compat                --------------------------
	.section	.nv.compat,"",@"SHT_CUDA_COMPAT_INFO"
	.align	4
        /*0000*/ 	.byte	0x02, 0x09, 0x00, 0x00, 0x02, 0x02, 0x02, 0x00, 0x02, 0x05, 0x05, 0x00, 0x03, 0x07, 0x01, 0x01
        /*0010*/ 	.byte	0x02, 0x03, 0x00, 0x00, 0x02, 0x06, 0x01, 0x00, 0x04, 0x0b, 0x08, 0x00, 0x09, 0x00, 0x00, 0x00
        /*0020*/ 	.byte	0x00, 0x00, 0x00, 0x00


//--------------------- .nv.info._Z15read_texture_3dyiii --------------------------
	.section	.nv.info._Z15read_texture_3dyiii,"",@"SHT_CUDA_INFO"
	.sectionflags	@""
	.align	4


	//----- nvinfo : EIATTR_CUDA_API_VERSION
	.align		4
        /*0000*/ 	.byte	0x04, 0x37
        /*0002*/ 	.short	(.L_8 - .L_7)
.L_7:
        /*0004*/ 	.word	0x00000082


	//----- nvinfo : EIATTR_KPARAM_INFO
	.align		4
.L_8:
        /*0008*/ 	.byte	0x04, 0x17
        /*000a*/ 	.short	(.L_10 - .L_9)
.L_9:
        /*000c*/ 	.word	0x00000000
        /*0010*/ 	.short	0x0003
        /*0012*/ 	.short	0x0010
        /*0014*/ 	.byte	0x00, 0xf0, 0x11, 0x00


	//----- nvinfo : EIATTR_KPARAM_INFO
	.align		4
.L_10:
        /*0018*/ 	.byte	0x04, 0x17
        /*001a*/ 	.short	(.L_12 - .L_11)
.L_11:
        /*001c*/ 	.word	0x00000000
        /*0020*/ 	.short	0x0002
        /*0022*/ 	.short	0x000c
        /*0024*/ 	.byte	0x00, 0xf0, 0x11, 0x00


	//----- nvinfo : EIATTR_KPARAM_INFO
	.align		4
.L_12:
        /*0028*/ 	.byte	0x04, 0x17
        /*002a*/ 	.short	(.L_14 - .L_13)
.L_13:
        /*002c*/ 	.word	0x00000000
        /*0030*/ 	.short	0x0001
        /*0032*/ 	.short	0x0008
        /*0034*/ 	.byte	0x00, 0xf0, 0x11, 0x00


	//----- nvinfo : EIATTR_KPARAM_INFO
	.align		4
.L_14:
        /*0038*/ 	.byte	0x04, 0x17
        /*003a*/ 	.short	(.L_16 - .L_15)
.L_15:
        /*003c*/ 	.word	0x00000000
        /*0040*/ 	.short	0x0000
        /*0042*/ 	.short	0x0000
        /*0044*/ 	.byte	0x00, 0xf0, 0x21, 0x00


	//----- nvinfo : EIATTR_SPARSE_MMA_MASK
	.align		4
.L_16:
        /*0048*/ 	.byte	0x03, 0x50
        /*004a*/ 	.short	0x0000


	//----- nvinfo : EIATTR_MAXREG_COUNT
	.align		4
        /*004c*/ 	.byte	0x03, 0x1b
        /*004e*/ 	.short	0x00ff


	//----- nvinfo : EIATTR_EXTERNS
	.align		4
        /*0050*/ 	.byte	0x04, 0x0f
        /*0052*/ 	.short	(.L_18 - .L_17)


	//   ....[0]....
	.align		4
.L_17:
        /*0054*/ 	.word	index@(vprintf)


	//----- nvinfo : EIATTR_MERCURY_ISA_VERSION
	.align		4
.L_18:
        /*0058*/ 	.byte	0x03, 0x5f
        /*005a*/ 	.short	0x0101


	//----- nvinfo : EIATTR_VRC_CTA_INIT_COUNT
	.align		4
        /*005c*/ 	.byte	0x02, 0x4a
	.zero		1
	.zero		1


	//----- nvinfo : EIATTR_SYSCALL_OFFSETS
	.align		4
        /*0060*/ 	.byte	0x04, 0x46
        /*0062*/ 	.short	(.L_20 - .L_19)


	//   ....[0]....
.L_19:
        /*0064*/ 	.word	0x00000290


	//----- nvinfo : EIATTR_EXIT_INSTR_OFFSETS
	.align		4
.L_20:
        /*0068*/ 	.byte	0x04, 0x1c
        /*006a*/ 	.short	(.L_22 - .L_21)


	//   ....[0]....
.L_21:
        /*006c*/ 	.word	0x00000170


	//   ....[1]....
        /*0070*/ 	.word	0x000002a0


	//----- nvinfo : EIATTR_CRS_STACK_SIZE
	.align		4
.L_22:
        /*0074*/ 	.byte	0x04, 0x1e
        /*0076*/ 	.short	(.L_24 - .L_23)
.L_23:
        /*0078*/ 	.word	0x00000000


	//----- nvinfo : EIATTR_CBANK_PARAM_SIZE
	.align		4
.L_24:
        /*007c*/ 	.byte	0x03, 0x19
        /*007e*/ 	.short	0x0014


	//----- nvinfo : EIATTR_PARAM_CBANK
	.align		4
        /*0080*/ 	.byte	0x04, 0x0a
        /*0082*/ 	.short	(.L_26 - .L_25)
	.align		4
.L_25:
        /*0084*/ 	.word	index@(.nv.constant0._Z15read_texture_3dyiii)
        /*0088*/ 	.short	0x0380
        /*008a*/ 	.short	0x0014


	//----- nvinfo : EIATTR_SW_WAR
	.align		4
.L_26:
        /*008c*/ 	.byte	0x04, 0x36
        /*008e*/ 	.short	(.L_28 - .L_27)
.L_27:
        /*0090*/ 	.word	0x00000008
.L_28:


//--------------------- .nv.callgraph             --------------------------
	.section	.nv.callgraph,"",@"SHT_CUDA_CALLGRAPH"
	.align	4
	.sectionentsize	8
	.align		4
        /*0000*/ 	.word	0x00000000
	.align		4
        /*0004*/ 	.word	0xffffffff
	.align		4
        /*0008*/ 	.word	index@(_Z15read_texture_3dyiii)
	.align		4
        /*000c*/ 	.word	index@(vprintf)
	.align		4
        /*0010*/ 	.word	0x00000000
	.align		4
        /*0014*/ 	.word	0xfffffffe
	.align		4
        /*0018*/ 	.word	0x00000000
	.align		4
        /*001c*/ 	.word	0xfffffffd
	.align		4
        /*0020*/ 	.word	0x00000000
	.align		4
        /*0024*/ 	.word	0xfffffffc


//--------------------- .nv.constant4             --------------------------
	.section	.nv.constant4,"a",@progbits
	.align	8
	.align		8
.nv.constant4:
        /*0000*/ 	.dword	vprintf
	.align		8
        /*0008*/ 	.dword	$str


//--------------------- .text._Z15read_texture_3dyiii --------------------------
	.section	.text._Z15read_texture_3dyiii,"ax",@progbits
	.align	128
        .global         _Z15read_texture_3dyiii
        .type           _Z15read_texture_3dyiii,@function
        .size           _Z15read_texture_3dyiii,(.L_x_2 - _Z15read_texture_3dyiii)
        .other          _Z15read_texture_3dyiii,@"STO_CUDA_ENTRY STV_DEFAULT"
_Z15read_texture_3dyiii:
.text._Z15read_texture_3dyiii:
[----:B------:R-:W0:Y:S01]  /*0000*/  LDC R1, c[0x0][0x37c] ;  /* 0x0000df00ff017b82 */ /* 0x000e220000000800 */
[----:B------:R-:W1:Y:S01]  /*0010*/  S2R R0, SR_TID.Y ;  /* 0x0000000000007919 */ /* 0x000e620000002200 */
[----:B------:R-:W2:Y:S06]  /*0020*/  LDCU UR5, c[0x0][0x2fc] ;  /* 0x00005f80ff0577ac */ /* 0x000eac0008000800 */
[----:B------:R-:W3:Y:S01]  /*0030*/  LDC R8, c[0x0][0x360] ;  /* 0x0000d800ff087b82 */ /* 0x000ee20000000800 */
[----:B0-----:R-:W-:Y:S01]  /*0040*/  VIADD R1, R1, 0xfffffff0 ;  /* 0xfffffff001017836 */ /* 0x001fe20000000000 */
[----:B------:R-:W3:Y:S01]  /*0050*/  S2R R3, SR_TID.X ;  /* 0x0000000000037919 */ /* 0x000ee20000002100 */
[----:B------:R-:W0:Y:S01]  /*0060*/  LDCU.64 UR10, c[0x0][0x388] ;  /* 0x00007100ff0a77ac */ /* 0x000e220008000a00 */
[----:B------:R-:W4:Y:S01]  /*0070*/  S2R R5, SR_TID.Z ;  /* 0x0000000000057919 */ /* 0x000f220000002300 */
[----:B------:R-:W4:Y:S03]  /*0080*/  LDCU UR9, c[0x0][0x390] ;  /* 0x00007200ff0977ac */ /* 0x000f260008000800 */
[----:B------:R-:W1:Y:S01]  /*0090*/  S2UR UR7, SR_CTAID.Y ;  /* 0x00000000000779c3 */ /* 0x000e620000002600 */
[----:B------:R-:W2:Y:S07]  /*00a0*/  LDCU UR4, c[0x0][0x2f8] ;  /* 0x00005f00ff0477ac */ /* 0x000eae0008000800 */
[----:B------:R-:W1:Y:S08]  /*00b0*/  LDC R9, c[0x0][0x364] ;  /* 0x0000d900ff097b82 */ /* 0x000e700000000800 */
[----:B------:R-:W3:Y:S01]  /*00c0*/  S2UR UR6, SR_CTAID.X ;  /* 0x00000000000679c3 */ /* 0x000ee20000002500 */
[----:B--2---:R-:W-:-:S07]  /*00d0*/  IADD3 R6, P1, PT, R1, UR4, RZ ;  /* 0x0000000401067c10 */ /* 0x004fce000ff3e0ff */
[----:B------:R-:W4:Y:S01]  /*00e0*/  S2UR UR8, SR_CTAID.Z ;  /* 0x00000000000879c3 */ /* 0x000f220000002700 */
[----:B------:R-:W-:-:S07]  /*00f0*/  IMAD.X R7, RZ, RZ, UR5, P1 ;  /* 0x00000005ff077e24 */ /* 0x000fce00088e06ff */
[----:B------:R-:W4:Y:S01]  /*0100*/  LDC R10, c[0x0][0x368] ;  /* 0x0000da00ff0a7b82 */ /* 0x000f220000000800 */
[----:B-1----:R-:W-:-:S05]  /*0110*/  IMAD R9, R9, UR7, R0 ;  /* 0x0000000709097c24 */ /* 0x002fca000f8e0200 */
[----:B0-----:R-:W-:Y:S01]  /*0120*/  ISETP.GE.AND P0, PT, R9, UR11, PT ;  /* 0x0000000b09007c0c */ /* 0x001fe2000bf06270 */
[----:B---3--:R-:W-:-:S05]  /*0130*/  IMAD R8, R8, UR6, R3 ;  /* 0x0000000608087c24 */ /* 0x008fca000f8e0203 */
[----:B------:R-:W-:Y:S01]  /*0140*/  ISETP.GE.OR P0, PT, R8, UR10, P0 ;  /* 0x0000000a08007c0c */ /* 0x000fe20008706670 */
[----:B----4-:R-:W-:-:S05]  /*0150*/  IMAD R10, R10, UR8, R5 ;  /* 0x000000080a0a7c24 */ /* 0x010fca000f8e0205 */
[----:B------:R-:W-:-:S13]  /*0160*/  ISETP.GE.OR P0, PT, R10, UR9, P0 ;  /* 0x000000090a007c0c */ /* 0x000fda0008706670 */
[----:B------:R-:W-:Y:S05]  /*0170*/  @P0 EXIT ;  /* 0x000000000000094d */ /* 0x000fea0003800000 */
[----:B------:R-:W0:Y:S01]  /*0180*/  LDCU UR4, c[0x0][0x380] ;  /* 0x00007000ff0477ac */ /* 0x000e220008000800 */
[----:B------:R-:W-:Y:S01]  /*0190*/  HFMA2 R11, -RZ, RZ, -3, 0 ;  /* 0xc2000000ff0b7431 */ /* 0x000fe200000001ff */
[----:B------:R-:W-:Y:S02]  /*01a0*/  I2FP.F32.S32 R12, R8 ;  /* 0x00000008000c7245 */ /* 0x000fe40000201400 */
[----:B------:R-:W-:Y:S01]  /*01b0*/  I2FP.F32.U32 R13, R9 ;  /* 0x00000009000d7245 */ /* 0x000fe20000201000 */
[----:B------:R-:W-:Y:S01]  /*01c0*/  UMOV UR5, URZ ;  /* 0x000000ff00057c82 */ /* 0x000fe20008000000 */
[----:B------:R-:W-:Y:S01]  /*01d0*/  I2FP.F32.U32 R14, R10 ;  /* 0x0000000a000e7245 */ /* 0x000fe20000201000 */
[----:B------:R-:W-:Y:S02]  /*01e0*/  FADD R12, R12, 0.5 ;  /* 0x3f0000000c0c7421 */ /* 0x000fe40000000000 */
[----:B------:R-:W-:Y:S02]  /*01f0*/  FADD R13, R13, 0.5 ;  /* 0x3f0000000d0d7421 */ /* 0x000fe40000000000 */
[----:B------:R-:W-:-:S04]  /*0200*/  FADD R14, R14, 0.5 ;  /* 0x3f0000000e0e7421 */ /* 0x000fc80000000000 */
[----:B0-----:R0:W5:Y:S01]  /*0210*/  TEX.LL RZ, R11, R12, R11, UR4, 3D, 0x1 ;  /* 0x48ff040b0c0b7f60 */ /* 0x00116200089e01ff */
[----:B------:R-:W-:-:S04]  /*0220*/  MOV R0, 0x0 ;  /* 0x0000000000007802 */ /* 0x000fc80000000f00 */
[----:B------:R1:W2:Y:S01]  /*0230*/  LDC.64 R2, c[0x4][R0] ;  /* 0x0100000000027b82 */ /* 0x0002a20000000a00 */
[----:B0-----:R-:W0:Y:S02]  /*0240*/  LDCU.64 UR4, c[0x4][0x8] ;  /* 0x01000100ff0477ac */ /* 0x001e240008000a00 */
[----:B0-----:R-:W-:Y:S01]  /*0250*/  IMAD.U32 R4, RZ, RZ, UR4 ;  /* 0x00000004ff047e24 */ /* 0x001fe2000f8e00ff */
[----:B------:R-:W-:Y:S01]  /*0260*/  MOV R5, UR5 ;  /* 0x0000000500057c02 */ /* 0x000fe20008000f00 */
[----:B--2--5:R1:W-:Y:S06]  /*0270*/  STL.128 [R1], R8 ;  /* 0x0000000801007387 */ /* 0x0243ec0000100c00 */
[----:B------:R-:W-:-:S07]  /*0280*/  LEPC R20, `(.L_x_0) ;  /* 0x000000001014794e */ /* 0x000fce0000000000 */
[----:B-1----:R-:W-:Y:S05]  /*0290*/  CALL.ABS.NOINC R2 ;  /* 0x0000000002007343 */ /* 0x002fea0003c00000 */
.L_x_0:
[----:B------:R-:W-:Y:S05]  /*02a0*/  EXIT ;  /* 0x000000000000794d */ /* 0x000fea0003800000 */
.L_x_1:
[----:B------:R-:W-:-:S00]  /*02b0*/  BRA `(.L_x_1) ;  /* 0xfffffffc00fc7947 */ /* 0x000fc0000383ffff */
[----:B------:R-:W-:-:S00]  /*02c0*/  NOP ;  /* 0x0000000000007918 */ /* 0x000fc00000000000 */
        /* <DEDUP_REMOVED lines=11> */
.L_x_2:


//--------------------- .nv.global.init           --------------------------
	.section	.nv.global.init,"aw",@progbits
.nv.global.init:
	.type		$str,@object
	.size		$str,(.L_0 - $str)
$str:
        /*0000*/ 	.byte	0x78, 0x3a, 0x20, 0x25, 0x64, 0x2c, 0x20, 0x79, 0x3a, 0x20, 0x25, 0x64, 0x2c, 0x20, 0x7a, 0x3a
        /*0010*/ 	.byte	0x20, 0x25, 0x64, 0x2c, 0x20, 0x6d, 0x79, 0x20, 0x76, 0x61, 0x6c, 0x75, 0x65, 0x20, 0x69, 0x73
        /*0020*/ 	.byte	0x20, 0x25, 0x64, 0x0a, 0x00
.L_0:


//--------------------- .nv.shared.reserved.0     --------------------------
	.section	.nv.shared.reserved.0,"aw",@nobits
	.weak		__nv_reservedSMEM_offset_0_alias
	.size		__nv_reservedSMEM_offset_0_alias, 0, 64
	.other		__nv_reservedSMEM_offset_0_alias,@"STO_CUDA_RESERVED_SHARED STV_DEFAULT"
__nv_reservedSMEM_offset_0_alias:
	.zero		0
	.zero		64


//--------------------- .nv.constant0._Z15read_texture_3dyiii --------------------------
	.section	.nv.constant0._Z15read_texture_3dyiii,"a",@progbits
	.sectionflags	@""
	.align	4
.nv.constant0._Z15read_texture_3dyiii:
	.zero		916


//--------------------- SYMBOLS --------------------------

	.type		.nv.reservedSmem.offset0,@object
	.size		.nv.reservedSmem.offset0,0x4
	.type		vprintf,@function
